//
// Generated by NVIDIA NVVM Compiler
//
// Compiler Build ID: CL-36424714
// Cuda compilation tools, release 13.0, V13.0.88
// Based on NVVM 20.0.0
//

.version 9.0
.target sm_100
.address_size 64

	// .globl	_Z9collisionPfS_S_S_

.visible .entry _Z9collisionPfS_S_S_(
	.param .u64 .ptr .align 1 _Z9collisionPfS_S_S__param_0,
	.param .u64 .ptr .align 1 _Z9collisionPfS_S_S__param_1,
	.param .u64 .ptr .align 1 _Z9collisionPfS_S_S__param_2,
	.param .u64 .ptr .align 1 _Z9collisionPfS_S_S__param_3
)
{
	.reg .b32 	%r<14>;
	.reg .b32 	%f<5>;
	.reg .b64 	%rd<16>;
	.reg .b64 	%fd<7>;

	ld.param.u64 	%rd1, [_Z9collisionPfS_S_S__param_0];
	ld.param.u64 	%rd2, [_Z9collisionPfS_S_S__param_1];
	ld.param.u64 	%rd3, [_Z9collisionPfS_S_S__param_2];
	ld.param.u64 	%rd4, [_Z9collisionPfS_S_S__param_3];
	cvta.to.global.u64 	%rd5, %rd1;
	cvta.to.global.u64 	%rd6, %rd4;
	cvta.to.global.u64 	%rd7, %rd3;
	cvta.to.global.u64 	%rd8, %rd2;
	mov.u32 	%r1, %tid.x;
	mov.u32 	%r2, %ctaid.x;
	mov.u32 	%r3, %ntid.x;
	mad.lo.s32 	%r4, %r2, %r3, %r1;
	mov.u32 	%r5, %tid.y;
	mov.u32 	%r6, %ctaid.y;
	mov.u32 	%r7, %ntid.y;
	mad.lo.s32 	%r8, %r6, %r7, %r5;
	mov.u32 	%r9, %ctaid.z;
	mad.lo.s32 	%r10, %r4, 9, %r9;
	mad.lo.s32 	%r11, %r8, 2304, %r10;
	mul.wide.s32 	%rd9, %r11, 4;
	add.s64 	%rd10, %rd8, %rd9;
	ld.global.f32 	%f1, [%rd10];
	cvt.f64.f32 	%fd1, %f1;
	mul.wide.u32 	%rd11, %r9, 4;
	add.s64 	%rd12, %rd7, %rd11;
	ld.global.f32 	%f2, [%rd12];
	cvt.f64.f32 	%fd2, %f2;
	mul.f64 	%fd3, %fd2, 0d3FE999999999999A;
	shl.b32 	%r12, %r8, 8;
	add.s32 	%r13, %r12, %r4;
	mul.wide.s32 	%rd13, %r13, 4;
	add.s64 	%rd14, %rd6, %rd13;
	ld.global.f32 	%f3, [%rd14];
	cvt.f64.f32 	%fd4, %f3;
	mul.f64 	%fd5, %fd3, %fd4;
	fma.rn.f64 	%fd6, %fd1, 0d3FC9999999999998, %fd5;
	cvt.rn.f32.f64 	%f4, %fd6;
	add.s64 	%rd15, %rd5, %rd9;
	st.global.f32 	[%rd15], %f4;
	ret;

}
	// .globl	_Z6streamPfS_S_
.visible .entry _Z6streamPfS_S_(
	.param .u64 .ptr .align 1 _Z6streamPfS_S__param_0,
	.param .u64 .ptr .align 1 _Z6streamPfS_S__param_1,
	.param .u64 .ptr .align 1 _Z6streamPfS_S__param_2
)
{
	.reg .pred 	%p<2>;
	.reg .b32 	%r<19>;
	.reg .b32 	%f<8>;
	.reg .b64 	%rd<13>;

	ld.param.u64 	%rd1, [_Z6streamPfS_S__param_0];
	ld.param.u64 	%rd2, [_Z6streamPfS_S__param_1];
	ld.param.u64 	%rd3, [_Z6streamPfS_S__param_2];
	cvta.to.global.u64 	%rd4, %rd3;
	mov.u32 	%r6, %tid.x;
	mov.u32 	%r7, %ctaid.x;
	mov.u32 	%r8, %ntid.x;
	mad.lo.s32 	%r1, %r7, %r8, %r6;
	mov.u32 	%r9, %tid.y;
	mov.u32 	%r10, %ctaid.y;
	mov.u32 	%r11, %ntid.y;
	mad.lo.s32 	%r2, %r10, %r11, %r9;
	mov.u32 	%r3, %ctaid.z;
	cvt.rn.f32.s32 	%f1, %r1;
	shl.b32 	%r12, %r3, 1;
	mul.wide.u32 	%rd5, %r12, 4;
	add.s64 	%rd6, %rd4, %rd5;
	ld.global.f32 	%f2, [%rd6];
	sub.f32 	%f3, %f1, %f2;
	cvt.rzi.s32.f32 	%r4, %f3;
	cvt.rn.f32.u32 	%f4, %r2;
	ld.global.f32 	%f5, [%rd6+4];
	sub.f32 	%f6, %f4, %f5;
	cvt.rzi.s32.f32 	%r13, %f6;
	max.u32 	%r14, %r4, %r13;
	setp.gt.u32 	%p1, %r14, 255;
	@%p1 bra 	$L__BB1_2;
	cvta.to.global.u64 	%rd7, %rd1;
	cvta.to.global.u64 	%rd8, %rd2;
	mad.lo.s32 	%r15, %r4, 9, %r3;
	mad.lo.s32 	%r16, %r13, 2304, %r15;
	mul.wide.u32 	%rd9, %r16, 4;
	add.s64 	%rd10, %rd7, %rd9;
	ld.global.f32 	%f7, [%rd10];
	mad.lo.s32 	%r17, %r1, 9, %r3;
	mad.lo.s32 	%r18, %r2, 2304, %r17;
	mul.wide.s32 	%rd11, %r18, 4;
	add.s64 	%rd12, %rd8, %rd11;
	st.global.f32 	[%rd12], %f7;
$L__BB1_2:
	ret;

}
	// .globl	_Z11boundary_tbPf
.visible .entry _Z11boundary_tbPf(
	.param .u64 .ptr .align 1 _Z11boundary_tbPf_param_0
)
{
	.reg .b32 	%r<6>;
	.reg .b32 	%f<10>;
	.reg .b64 	%rd<5>;

	ld.param.u64 	%rd1, [_Z11boundary_tbPf_param_0];
	cvta.to.global.u64 	%rd2, %rd1;
	mov.u32 	%r1, %tid.x;
	mov.u32 	%r2, %ctaid.x;
	mov.u32 	%r3, %ntid.x;
	mad.lo.s32 	%r4, %r2, %r3, %r1;
	mul.lo.s32 	%r5, %r4, 9;
	mul.wide.s32 	%rd3, %r5, 4;
	add.s64 	%rd4, %rd2, %rd3;
	ld.global.f32 	%f1, [%rd4+9224];
	st.global.f32 	[%rd4+8], %f1;
	ld.global.f32 	%f2, [%rd4+9236];
	st.global.f32 	[%rd4+20], %f2;
	ld.global.f32 	%f3, [%rd4+9240];
	st.global.f32 	[%rd4+24], %f3;
	ld.global.f32 	%f4, [%rd4+2350100];
	neg.f32 	%f5, %f4;
	st.global.f32 	[%rd4+2350108], %f5;
	ld.global.f32 	%f6, [%rd4+2350088];
	neg.f32 	%f7, %f6;
	st.global.f32 	[%rd4+2350096], %f7;
	ld.global.f32 	%f8, [%rd4+2350104];
	neg.f32 	%f9, %f8;
	st.global.f32 	[%rd4+2350112], %f9;
	ret;

}
	// .globl	_Z11boundary_lrPfS_
.visible .entry _Z11boundary_lrPfS_(
	.param .u64 .ptr .align 1 _Z11boundary_lrPfS__param_0,
	.param .u64 .ptr .align 1 _Z11boundary_lrPfS__param_1
)
{
	.reg .b32 	%r<6>;
	.reg .b32 	%f<22>;
	.reg .b64 	%rd<7>;

	ld.param.u64 	%rd1, [_Z11boundary_lrPfS__param_0];
	ld.param.u64 	%rd2, [_Z11boundary_lrPfS__param_1];
	cvta.to.global.u64 	%rd3, %rd1;
	cvta.to.global.u64 	%rd4, %rd2;
	mov.u32 	%r1, %tid.x;
	mov.u32 	%r2, %ctaid.x;
	mov.u32 	%r3, %ntid.x;
	mad.lo.s32 	%r4, %r2, %r3, %r1;
	ld.global.f32 	%f1, [%rd4+4];
	ld.global.f32 	%f2, [%rd4+12];
	add.f32 	%f3, %f1, %f2;
	mul.lo.s32 	%r5, %r4, 2304;
	mul.wide.s32 	%rd5, %r5, 4;
	add.s64 	%rd6, %rd3, %rd5;
	ld.global.f32 	%f4, [%rd6+12];
	sub.f32 	%f5, %f3, %f4;
	st.global.f32 	[%rd6+4], %f5;
	ld.global.f32 	%f6, [%rd4+20];
	ld.global.f32 	%f7, [%rd4+28];
	add.f32 	%f8, %f6, %f7;
	ld.global.f32 	%f9, [%rd6+28];
	sub.f32 	%f10, %f8, %f9;
	st.global.f32 	[%rd6+20], %f10;
	ld.global.f32 	%f11, [%rd4+32];
	ld.global.f32 	%f12, [%rd4+24];
	add.f32 	%f13, %f11, %f12;
	ld.global.f32 	%f14, [%rd6+24];
	sub.f32 	%f15, %f13, %f14;
	st.global.f32 	[%rd6+32], %f15;
	ld.global.f32 	%f16, [%rd6+9184];
	neg.f32 	%f17, %f16;
	st.global.f32 	[%rd6+9192], %f17;
	ld.global.f32 	%f18, [%rd6+9200];
	neg.f32 	%f19, %f18;
	st.global.f32 	[%rd6+9208], %f19;
	ld.global.f32 	%f20, [%rd6+9212];
	neg.f32 	%f21, %f20;
	st.global.f32 	[%rd6+9204], %f21;
	ret;

}
	// .globl	_Z6updatePfS_
.visible .entry _Z6updatePfS_(
	.param .u64 .ptr .align 1 _Z6updatePfS__param_0,
	.param .u64 .ptr .align 1 _Z6updatePfS__param_1
)
{
	.reg .b32 	%r<13>;
	.reg .b32 	%f<18>;
	.reg .b64 	%rd<9>;

	ld.param.u64 	%rd1, [_Z6updatePfS__param_0];
	ld.param.u64 	%rd2, [_Z6updatePfS__param_1];
	cvta.to.global.u64 	%rd3, %rd1;
	cvta.to.global.u64 	%rd4, %rd2;
	mov.u32 	%r1, %tid.x;
	mov.u32 	%r2, %ctaid.x;
	mov.u32 	%r3, %ntid.x;
	mad.lo.s32 	%r4, %r2, %r3, %r1;
	mov.u32 	%r5, %tid.y;
	mov.u32 	%r6, %ctaid.y;
	mov.u32 	%r7, %ntid.y;
	mad.lo.s32 	%r8, %r6, %r7, %r5;
	mul.lo.s32 	%r9, %r4, 9;
	mad.lo.s32 	%r10, %r8, 2304, %r9;
	mul.wide.s32 	%rd5, %r10, 4;
	add.s64 	%rd6, %rd4, %rd5;
	ld.global.f32 	%f1, [%rd6];
	ld.global.f32 	%f2, [%rd6+4];
	add.f32 	%f3, %f1, %f2;
	ld.global.f32 	%f4, [%rd6+8];
	add.f32 	%f5, %f3, %f4;
	ld.global.f32 	%f6, [%rd6+12];
	add.f32 	%f7, %f5, %f6;
	ld.global.f32 	%f8, [%rd6+16];
	add.f32 	%f9, %f7, %f8;
	ld.global.f32 	%f10, [%rd6+20];
	add.f32 	%f11, %f9, %f10;
	ld.global.f32 	%f12, [%rd6+24];
	add.f32 	%f13, %f11, %f12;
	ld.global.f32 	%f14, [%rd6+28];
	add.f32 	%f15, %f13, %f14;
	ld.global.f32 	%f16, [%rd6+32];
	add.f32 	%f17, %f15, %f16;
	shl.b32 	%r11, %r8, 8;
	add.s32 	%r12, %r11, %r4;
	mul.wide.s32 	%rd7, %r12, 4;
	add.s64 	%rd8, %rd3, %rd7;
	st.global.f32 	[%rd8], %f17;
	ret;

}


// ===== COMPILED SASS (sm_100) =====

	.target	sm_100

	.elftype	@"ET_EXEC"


//--------------------- .note.nv.tkinfo           --------------------------
	.section	.note.nv.tkinfo,"",@"SHT_NOTE"
	.sectionflags	@"SHF_NOTE_NV_TKINFO"
	.tkinfo
        /*0018*/ 	.word	0x00000002
        /*0030*/ 	.string	""
        /*0030*/ 	.string	"ptxas"
        /*0030*/ 	.string	"Cuda compilation tools, release 13.0, V13.0.88"
        /*0030*/ 	.string	"Build cuda_13.0.r13.0/compiler.36424714_0"
        /*0030*/ 	.string	"-arch sm_100 -m 64 "



//--------------------- .note.nv.cuinfo           --------------------------
	.section	.note.nv.cuinfo,"",@"SHT_NOTE"
	.sectionflags	@"SHF_NOTE_NV_CUINFO"
        /*0018*/ 	.short	0x0002
        /*001a*/ 	.short	0x0064
        /*001c*/ 	.short	0x0082
	.zero		2


//--------------------- .nv.info                  --------------------------
	.section	.nv.info,"",@"SHT_CUDA_INFO"
	.align	4


	//----- nvinfo : EIATTR_REGCOUNT
	.align		4
        /*0000*/ 	.byte	0x04, 0x2f
        /*0002*/ 	.short	(.L_1 - .L_0)
	.align		4
.L_0:
        /*0004*/ 	.word	index@(_Z9collisionPfS_S_S_)
        /*0008*/ 	.word	0x00000012


	//----- nvinfo : EIATTR_FRAME_SIZE
	.align		4
.L_1:
        /*000c*/ 	.byte	0x04, 0x11
        /*000e*/ 	.short	(.L_3 - .L_2)
	.align		4
.L_2:
        /*0010*/ 	.word	index@(_Z9collisionPfS_S_S_)
        /*0014*/ 	.word	0x00000000


	//----- nvinfo : EIATTR_REGCOUNT
	.align		4
.L_3:
        /*0018*/ 	.byte	0x04, 0x2f
        /*001a*/ 	.short	(.L_5 - .L_4)
	.align		4
.L_4:
        /*001c*/ 	.word	index@(_Z6streamPfS_S_)
        /*0020*/ 	.word	0x0000000e


	//----- nvinfo : EIATTR_FRAME_SIZE
	.align		4
.L_5:
        /*0024*/ 	.byte	0x04, 0x11
        /*0026*/ 	.short	(.L_7 - .L_6)
	.align		4
.L_6:
        /*0028*/ 	.word	index@(_Z6streamPfS_S_)
        /*002c*/ 	.word	0x00000000


	//----- nvinfo : EIATTR_REGCOUNT
	.align		4
.L_7:
        /*0030*/ 	.byte	0x04, 0x2f
        /*0032*/ 	.short	(.L_9 - .L_8)
	.align		4
.L_8:
        /*0034*/ 	.word	index@(_Z11boundary_tbPf)
        /*0038*/ 	.word	0x00000012


	//----- nvinfo : EIATTR_FRAME_SIZE
	.align		4
.L_9:
        /*003c*/ 	.byte	0x04, 0x11
        /*003e*/ 	.short	(.L_11 - .L_10)
	.align		4
.L_10:
        /*0040*/ 	.word	index@(_Z11boundary_tbPf)
        /*0044*/ 	.word	0x00000000


	//----- nvinfo : EIATTR_REGCOUNT
	.align		4
.L_11:
        /*0048*/ 	.byte	0x04, 0x2f
        /*004a*/ 	.short	(.L_13 - .L_12)
	.align		4
.L_12:
        /*004c*/ 	.word	index@(_Z11boundary_lrPfS_)
        /*0050*/ 	.word	0x00000012


	//----- nvinfo : EIATTR_FRAME_SIZE
	.align		4
.L_13:
        /*0054*/ 	.byte	0x04, 0x11
        /*0056*/ 	.short	(.L_15 - .L_14)
	.align		4
.L_14:
        /*0058*/ 	.word	index@(_Z11boundary_lrPfS_)
        /*005c*/ 	.word	0x00000000


	//----- nvinfo : EIATTR_REGCOUNT
	.align		4
.L_15:
        /*0060*/ 	.byte	0x04, 0x2f
        /*0062*/ 	.short	(.L_17 - .L_16)
	.align		4
.L_16:
        /*0064*/ 	.word	index@(_Z6updatePfS_)
        /*0068*/ 	.word	0x00000018


	//----- nvinfo : EIATTR_FRAME_SIZE
	.align		4
.L_17:
        /*006c*/ 	.byte	0x04, 0x11
        /*006e*/ 	.short	(.L_19 - .L_18)
	.align		4
.L_18:
        /*0070*/ 	.word	index@(_Z6updatePfS_)
        /*0074*/ 	.word	0x00000000


	//----- nvinfo : EIATTR_MIN_STACK_SIZE
	.align		4
.L_19:
        /*0078*/ 	.byte	0x04, 0x12
        /*007a*/ 	.short	(.L_21 - .L_20)
	.align		4
.L_20:
        /*007c*/ 	.word	index@(_Z6updatePfS_)
        /*0080*/ 	.word	0x00000000


	//----- nvinfo : EIATTR_MIN_STACK_SIZE
	.align		4
.L_21:
        /*0084*/ 	.byte	0x04, 0x12
        /*0086*/ 	.short	(.L_23 - .L_22)
	.align		4
.L_22:
        /*0088*/ 	.word	index@(_Z11boundary_lrPfS_)
        /*008c*/ 	.word	0x00000000


	//----- nvinfo : EIATTR_MIN_STACK_SIZE
	.align		4
.L_23:
        /*0090*/ 	.byte	0x04, 0x12
        /*0092*/ 	.short	(.L_25 - .L_24)
	.align		4
.L_24:
        /*0094*/ 	.word	index@(_Z11boundary_tbPf)
        /*0098*/ 	.word	0x00000000


	//----- nvinfo : EIATTR_MIN_STACK_SIZE
	.align		4
.L_25:
        /*009c*/ 	.byte	0x04, 0x12
        /*009e*/ 	.short	(.L_27 - .L_26)
	.align		4
.L_26:
        /*00a0*/ 	.word	index@(_Z6streamPfS_S_)
        /*00a4*/ 	.word	0x00000000


	//----- nvinfo : EIATTR_MIN_STACK_SIZE
	.align		4
.L_27:
        /*00a8*/ 	.byte	0x04, 0x12
        /*00aa*/ 	.short	(.L_29 - .L_28)
	.align		4
.L_28:
        /*00ac*/ 	.word	index@(_Z9collisionPfS_S_S_)
        /*00b0*/ 	.word	0x00000000
.L_29:


//--------------------- .nv.compat                --------------------------
	.section	.nv.compat,"",@"SHT_CUDA_COMPAT_INFO"
	.align	4
        /*0000*/ 	.byte	0x02, 0x09, 0x00, 0x00, 0x02, 0x02, 0x01, 0x00, 0x02, 0x05, 0x05, 0x00, 0x03, 0x07, 0x01, 0x01
        /*0010*/ 	.byte	0x02, 0x03, 0x00, 0x00, 0x02, 0x06, 0x01, 0x00, 0x04, 0x0b, 0x08, 0x00, 0x01, 0x00, 0x00, 0x00
        /*0020*/ 	.byte	0x00, 0x00, 0x00, 0x00


//--------------------- .nv.info._Z6updatePfS_    --------------------------
	.section	.nv.info._Z6updatePfS_,"",@"SHT_CUDA_INFO"
	.sectionflags	@""
	.align	4


	//----- nvinfo : EIATTR_CUDA_API_VERSION
	.align		4
        /*0000*/ 	.byte	0x04, 0x37
        /*0002*/ 	.short	(.L_31 - .L_30)
.L_30:
        /*0004*/ 	.word	0x00000082


	//----- nvinfo : EIATTR_KPARAM_INFO
	.align		4
.L_31:
        /*0008*/ 	.byte	0x04, 0x17
        /*000a*/ 	.short	(.L_33 - .L_32)
.L_32:
        /*000c*/ 	.word	0x00000000
        /*0010*/ 	.short	0x0001
        /*0012*/ 	.short	0x0008
        /*0014*/ 	.byte	0x00, 0xf5, 0x21, 0x00


	//----- nvinfo : EIATTR_KPARAM_INFO
	.align		4
.L_33:
        /*0018*/ 	.byte	0x04, 0x17
        /*001a*/ 	.short	(.L_35 - .L_34)
.L_34:
        /*001c*/ 	.word	0x00000000
        /*0020*/ 	.short	0x0000
        /*0022*/ 	.short	0x0000
        /*0024*/ 	.byte	0x00, 0xf5, 0x21, 0x00


	//----- nvinfo : EIATTR_SPARSE_MMA_MASK
	.align		4
.L_35:
        /*0028*/ 	.byte	0x03, 0x50
        /*002a*/ 	.short	0x0000


	//----- nvinfo : EIATTR_MAXREG_COUNT
	.align		4
        /*002c*/ 	.byte	0x03, 0x1b
        /*002e*/ 	.short	0x00ff


	//----- nvinfo : EIATTR_MERCURY_ISA_VERSION
	.align		4
        /*0030*/ 	.byte	0x03, 0x5f
        /*0032*/ 	.short	0x0101


	//----- nvinfo : EIATTR_VRC_CTA_INIT_COUNT
	.align		4
        /*0034*/ 	.byte	0x02, 0x4a
	.zero		1
	.zero		1


	//----- nvinfo : EIATTR_EXIT_INSTR_OFFSETS
	.align		4
        /*0038*/ 	.byte	0x04, 0x1c
        /*003a*/ 	.short	(.L_37 - .L_36)


	//   ....[0]....
.L_36:
        /*003c*/ 	.word	0x00000220


	//----- nvinfo : EIATTR_CBANK_PARAM_SIZE
	.align		4
.L_37:
        /*0040*/ 	.byte	0x03, 0x19
        /*0042*/ 	.short	0x0010


	//----- nvinfo : EIATTR_PARAM_CBANK
	.align		4
        /*0044*/ 	.byte	0x04, 0x0a
        /*0046*/ 	.short	(.L_39 - .L_38)
	.align		4
.L_38:
        /*0048*/ 	.word	index@(.nv.constant0._Z6updatePfS_)
        /*004c*/ 	.short	0x0380
        /*004e*/ 	.short	0x0010


	//----- nvinfo : EIATTR_SW_WAR
	.align		4
.L_39:
        /*0050*/ 	.byte	0x04, 0x36
        /*0052*/ 	.short	(.L_41 - .L_40)
.L_40:
        /*0054*/ 	.word	0x00000008
.L_41:


//--------------------- .nv.info._Z11boundary_lrPfS_ --------------------------
	.section	.nv.info._Z11boundary_lrPfS_,"",@"SHT_CUDA_INFO"
	.sectionflags	@""
	.align	4


	//----- nvinfo : EIATTR_CUDA_API_VERSION
	.align		4
        /*0000*/ 	.byte	0x04, 0x37
        /*0002*/ 	.short	(.L_43 - .L_42)
.L_42:
        /*0004*/ 	.word	0x00000082


	//----- nvinfo : EIATTR_KPARAM_INFO
	.align		4
.L_43:
        /*0008*/ 	.byte	0x04, 0x17
        /*000a*/ 	.short	(.L_45 - .L_44)
.L_44:
        /*000c*/ 	.word	0x00000000
        /*0010*/ 	.short	0x0001
        /*0012*/ 	.short	0x0008
        /*0014*/ 	.byte	0x00, 0xf5, 0x21, 0x00


	//----- nvinfo : EIATTR_KPARAM_INFO
	.align		4
.L_45:
        /*0018*/ 	.byte	0x04, 0x17
        /*001a*/ 	.short	(.L_47 - .L_46)
.L_46:
        /*001c*/ 	.word	0x00000000
        /*0020*/ 	.short	0x0000
        /*0022*/ 	.short	0x0000
        /*0024*/ 	.byte	0x00, 0xf5, 0x21, 0x00


	//----- nvinfo : EIATTR_SPARSE_MMA_MASK
	.align		4
.L_47:
        /*0028*/ 	.byte	0x03, 0x50
        /*002a*/ 	.short	0x0000


	//----- nvinfo : EIATTR_MAXREG_COUNT
	.align		4
        /*002c*/ 	.byte	0x03, 0x1b
        /*002e*/ 	.short	0x00ff


	//----- nvinfo : EIATTR_MERCURY_ISA_VERSION
	.align		4
        /*0030*/ 	.byte	0x03, 0x5f
        /*0032*/ 	.short	0x0101


	//----- nvinfo : EIATTR_VRC_CTA_INIT_COUNT
	.align		4
        /*0034*/ 	.byte	0x02, 0x4a
	.zero		1
	.zero		1


	//----- nvinfo : EIATTR_EXIT_INSTR_OFFSETS
	.align		4
        /*0038*/ 	.byte	0x04, 0x1c
        /*003a*/ 	.short	(.L_49 - .L_48)


	//   ....[0]....
.L_48:
        /*003c*/ 	.word	0x00000250


	//----- nvinfo : EIATTR_CBANK_PARAM_SIZE
	.align		4
.L_49:
        /*0040*/ 	.byte	0x03, 0x19
        /*0042*/ 	.short	0x0010


	//----- nvinfo : EIATTR_PARAM_CBANK
	.align		4
        /*0044*/ 	.byte	0x04, 0x0a
        /*0046*/ 	.short	(.L_51 - .L_50)
	.align		4
.L_50:
        /*0048*/ 	.word	index@(.nv.constant0._Z11boundary_lrPfS_)
        /*004c*/ 	.short	0x0380
        /*004e*/ 	.short	0x0010


	//----- nvinfo : EIATTR_SW_WAR
	.align		4
.L_51:
        /*0050*/ 	.byte	0x04, 0x36
        /*0052*/ 	.short	(.L_53 - .L_52)
.L_52:
        /*0054*/ 	.word	0x00000008
.L_53:


//--------------------- .nv.info._Z11boundary_tbPf --------------------------
	.section	.nv.info._Z11boundary_tbPf,"",@"SHT_CUDA_INFO"
	.sectionflags	@""
	.align	4


	//----- nvinfo : EIATTR_CUDA_API_VERSION
	.align		4
        /*0000*/ 	.byte	0x04, 0x37
        /*0002*/ 	.short	(.L_55 - .L_54)
.L_54:
        /*0004*/ 	.word	0x00000082


	//----- nvinfo : EIATTR_KPARAM_INFO
	.align		4
.L_55:
        /*0008*/ 	.byte	0x04, 0x17
        /*000a*/ 	.short	(.L_57 - .L_56)
.L_56:
        /*000c*/ 	.word	0x00000000
        /*0010*/ 	.short	0x0000
        /*0012*/ 	.short	0x0000
        /*0014*/ 	.byte	0x00, 0xf5, 0x21, 0x00


	//----- nvinfo : EIATTR_SPARSE_MMA_MASK
	.align		4
.L_57:
        /*0018*/ 	.byte	0x03, 0x50
        /*001a*/ 	.short	0x0000


	//----- nvinfo : EIATTR_MAXREG_COUNT
	.align		4
        /*001c*/ 	.byte	0x03, 0x1b
        /*001e*/ 	.short	0x00ff


	//----- nvinfo : EIATTR_MERCURY_ISA_VERSION
	.align		4
        /*0020*/ 	.byte	0x03, 0x5f
        /*0022*/ 	.short	0x0101


	//----- nvinfo : EIATTR_VRC_CTA_INIT_COUNT
	.align		4
        /*0024*/ 	.byte	0x02, 0x4a
	.zero		1
	.zero		1


	//----- nvinfo : EIATTR_EXIT_INSTR_OFFSETS
	.align		4
        /*0028*/ 	.byte	0x04, 0x1c
        /*002a*/ 	.short	(.L_59 - .L_58)


	//   ....[0]....
.L_58:
        /*002c*/ 	.word	0x00000180


	//----- nvinfo : EIATTR_CBANK_PARAM_SIZE
	.align		4
.L_59:
        /*0030*/ 	.byte	0x03, 0x19
        /*0032*/ 	.short	0x0008


	//----- nvinfo : EIATTR_PARAM_CBANK
	.align		4
        /*0034*/ 	.byte	0x04, 0x0a
        /*0036*/ 	.short	(.L_61 - .L_60)
	.align		4
.L_60:
        /*0038*/ 	.word	index@(.nv.constant0._Z11boundary_tbPf)
        /*003c*/ 	.short	0x0380
        /*003e*/ 	.short	0x0008


	//----- nvinfo : EIATTR_SW_WAR
	.align		4
.L_61:
        /*0040*/ 	.byte	0x04, 0x36
        /*0042*/ 	.short	(.L_63 - .L_62)
.L_62:
        /*0044*/ 	.word	0x00000008
.L_63:


//--------------------- .nv.info._Z6streamPfS_S_  --------------------------
	.section	.nv.info._Z6streamPfS_S_,"",@"SHT_CUDA_INFO"
	.sectionflags	@""
	.align	4


	//----- nvinfo : EIATTR_CUDA_API_VERSION
	.align		4
        /*0000*/ 	.byte	0x04, 0x37
        /*0002*/ 	.short	(.L_65 - .L_64)
.L_64:
        /*0004*/ 	.word	0x00000082


	//----- nvinfo : EIATTR_KPARAM_INFO
	.align		4
.L_65:
        /*0008*/ 	.byte	0x04, 0x17
        /*000a*/ 	.short	(.L_67 - .L_66)
.L_66:
        /*000c*/ 	.word	0x00000000
        /*0010*/ 	.short	0x0002
        /*0012*/ 	.short	0x0010
        /*0014*/ 	.byte	0x00, 0xf5, 0x21, 0x00


	//----- nvinfo : EIATTR_KPARAM_INFO
	.align		4
.L_67:
        /*0018*/ 	.byte	0x04, 0x17
        /*001a*/ 	.short	(.L_69 - .L_68)
.L_68:
        /*001c*/ 	.word	0x00000000
        /*0020*/ 	.short	0x0001
        /*0022*/ 	.short	0x0008
        /*0024*/ 	.byte	0x00, 0xf5, 0x21, 0x00


	//----- nvinfo : EIATTR_KPARAM_INFO
	.align		4
.L_69:
        /*0028*/ 	.byte	0x04, 0x17
        /*002a*/ 	.short	(.L_71 - .L_70)
.L_70:
        /*002c*/ 	.word	0x00000000
        /*0030*/ 	.short	0x0000
        /*0032*/ 	.short	0x0000
        /*0034*/ 	.byte	0x00, 0xf5, 0x21, 0x00


	//----- nvinfo : EIATTR_SPARSE_MMA_MASK
	.align		4
.L_71:
        /*0038*/ 	.byte	0x03, 0x50
        /*003a*/ 	.short	0x0000


	//----- nvinfo : EIATTR_MAXREG_COUNT
	.align		4
        /*003c*/ 	.byte	0x03, 0x1b
        /*003e*/ 	.short	0x00ff


	//----- nvinfo : EIATTR_MERCURY_ISA_VERSION
	.align		4
        /*0040*/ 	.byte	0x03, 0x5f
        /*0042*/ 	.short	0x0101


	//----- nvinfo : EIATTR_VRC_CTA_INIT_COUNT
	.align		4
        /*0044*/ 	.byte	0x02, 0x4a
	.zero		1
	.zero		1


	//----- nvinfo : EIATTR_EXIT_INSTR_OFFSETS
	.align		4
        /*0048*/ 	.byte	0x04, 0x1c
        /*004a*/ 	.short	(.L_73 - .L_72)


	//   ....[0]....
.L_72:
        /*004c*/ 	.word	0x00000180


	//   ....[1]....
        /*0050*/ 	.word	0x00000230


	//----- nvinfo : EIATTR_CBANK_PARAM_SIZE
	.align		4
.L_73:
        /*0054*/ 	.byte	0x03, 0x19
        /*0056*/ 	.short	0x0018


	//----- nvinfo : EIATTR_PARAM_CBANK
	.align		4
        /*0058*/ 	.byte	0x04, 0x0a
        /*005a*/ 	.short	(.L_75 - .L_74)
	.align		4
.L_74:
        /*005c*/ 	.word	index@(.nv.constant0._Z6streamPfS_S_)
        /*0060*/ 	.short	0x0380
        /*0062*/ 	.short	0x0018


	//----- nvinfo : EIATTR_SW_WAR
	.align		4
.L_75:
        /*0064*/ 	.byte	0x04, 0x36
        /*0066*/ 	.short	(.L_77 - .L_76)
.L_76:
        /*0068*/ 	.word	0x00000008
.L_77:


//--------------------- .nv.info._Z9collisionPfS_S_S_ --------------------------
	.section	.nv.info._Z9collisionPfS_S_S_,"",@"SHT_CUDA_INFO"
	.sectionflags	@""
	.align	4


	//----- nvinfo : EIATTR_CUDA_API_VERSION
	.align		4
        /*0000*/ 	.byte	0x04, 0x37
        /*0002*/ 	.short	(.L_79 - .L_78)
.L_78:
        /*0004*/ 	.word	0x00000082


	//----- nvinfo : EIATTR_KPARAM_INFO
	.align		4
.L_79:
        /*0008*/ 	.byte	0x04, 0x17
        /*000a*/ 	.short	(.L_81 - .L_80)
.L_80:
        /*000c*/ 	.word	0x00000000
        /*0010*/ 	.short	0x0003
        /*0012*/ 	.short	0x0018
        /*0014*/ 	.byte	0x00, 0xf5, 0x21, 0x00


	//----- nvinfo : EIATTR_KPARAM_INFO
	.align		4
.L_81:
        /*0018*/ 	.byte	0x04, 0x17
        /*001a*/ 	.short	(.L_83 - .L_82)
.L_82:
        /*001c*/ 	.word	0x00000000
        /*0020*/ 	.short	0x0002
        /*0022*/ 	.short	0x0010
        /*0024*/ 	.byte	0x00, 0xf5, 0x21, 0x00


	//----- nvinfo : EIATTR_KPARAM_INFO
	.align		4
.L_83:
        /*0028*/ 	.byte	0x04, 0x17
        /*002a*/ 	.short	(.L_85 - .L_84)
.L_84:
        /*002c*/ 	.word	0x00000000
        /*0030*/ 	.short	0x0001
        /*0032*/ 	.short	0x0008
        /*0034*/ 	.byte	0x00, 0xf5, 0x21, 0x00


	//----- nvinfo : EIATTR_KPARAM_INFO
	.align		4
.L_85:
        /*0038*/ 	.byte	0x04, 0x17
        /*003a*/ 	.short	(.L_87 - .L_86)
.L_86:
        /*003c*/ 	.word	0x00000000
        /*0040*/ 	.short	0x0000
        /*0042*/ 	.short	0x0000
        /*0044*/ 	.byte	0x00, 0xf5, 0x21, 0x00


	//----- nvinfo : EIATTR_SPARSE_MMA_MASK
	.align		4
.L_87:
        /*0048*/ 	.byte	0x03, 0x50
        /*004a*/ 	.short	0x0000


	//----- nvinfo : EIATTR_MAXREG_COUNT
	.align		4
        /*004c*/ 	.byte	0x03, 0x1b
        /*004e*/ 	.short	0x00ff


	//----- nvinfo : EIATTR_MERCURY_ISA_VERSION
	.align		4
        /*0050*/ 	.byte	0x03, 0x5f
        /*0052*/ 	.short	0x0101


	//----- nvinfo : EIATTR_VRC_CTA_INIT_COUNT
	.align		4
        /*0054*/ 	.byte	0x02, 0x4a
	.zero		1
	.zero		1


	//----- nvinfo : EIATTR_EXIT_INSTR_OFFSETS
	.align		4
        /*0058*/ 	.byte	0x04, 0x1c
        /*005a*/ 	.short	(.L_89 - .L_88)


	//   ....[0]....
.L_88:
        /*005c*/ 	.word	0x00000250


	//----- nvinfo : EIATTR_CBANK_PARAM_SIZE
	.align		4
.L_89:
        /*0060*/ 	.byte	0x03, 0x19
        /*0062*/ 	.short	0x0020


	//----- nvinfo : EIATTR_PARAM_CBANK
	.align		4
        /*0064*/ 	.byte	0x04, 0x0a
        /*0066*/ 	.short	(.L_91 - .L_90)
	.align		4
.L_90:
        /*0068*/ 	.word	index@(.nv.constant0._Z9collisionPfS_S_S_)
        /*006c*/ 	.short	0x0380
        /*006e*/ 	.short	0x0020


	//----- nvinfo : EIATTR_SW_WAR
	.align		4
.L_91:
        /*0070*/ 	.byte	0x04, 0x36
        /*0072*/ 	.short	(.L_93 - .L_92)
.L_92:
        /*0074*/ 	.word	0x00000008
.L_93:


//--------------------- .nv.callgraph             --------------------------
	.section	.nv.callgraph,"",@"SHT_CUDA_CALLGRAPH"
	.align	4
	.sectionentsize	8
	.align		4
        /*0000*/ 	.word	0x00000000
	.align		4
        /*0004*/ 	.word	0xffffffff
	.align		4
        /*0008*/ 	.word	0x00000000
	.align		4
        /*000c*/ 	.word	0xfffffffe
	.align		4
        /*0010*/ 	.word	0x00000000
	.align		4
        /*0014*/ 	.word	0xfffffffd
	.align		4
        /*0018*/ 	.word	0x00000000
	.align		4
        /*001c*/ 	.word	0xfffffffc


//--------------------- .text._Z6updatePfS_       --------------------------
	.section	.text._Z6updatePfS_,"ax",@progbits
	.align	128
        .global         _Z6updatePfS_
        .type           _Z6updatePfS_,@function
        .size           _Z6updatePfS_,(.L_x_5 - _Z6updatePfS_)
        .other          _Z6updatePfS_,@"STO_CUDA_ENTRY STV_DEFAULT"
_Z6updatePfS_:
.text._Z6updatePfS_:
[----:B------:R-:W-:Y:S01]  /*0000*/  LDC R1, c[0x0][0x37c] ;  /* 0x0000df00ff017b82 */ /* 0x000fe20000000800 */
[----:B------:R-:W0:Y:S07]  /*0010*/  S2R R0, SR_TID.X ;  /* 0x0000000000007919 */ /* 0x000e2e0000002100 */
[----:B------:R-:W0:Y:S01]  /*0020*/  S2UR UR4, SR_CTAID.X ;  /* 0x00000000000479c3 */ /* 0x000e220000002500 */
[----:B------:R-:W1:Y:S07]  /*0030*/  S2R R2, SR_TID.Y ;  /* 0x0000000000027919 */ /* 0x000e6e0000002200 */
[----:B------:R-:W0:Y:S08]  /*0040*/  LDC R3, c[0x0][0x360] ;  /* 0x0000d800ff037b82 */ /* 0x000e300000000800 */
[----:B------:R-:W1:Y:S08]  /*0050*/  S2UR UR5, SR_CTAID.Y ;  /* 0x00000000000579c3 */ /* 0x000e700000002600 */
[----:B------:R-:W1:Y:S08]  /*0060*/  LDC R7, c[0x0][0x364] ;  /* 0x0000d900ff077b82 */ /* 0x000e700000000800 */
[----:B------:R-:W2:Y:S01]  /*0070*/  LDC.64 R4, c[0x0][0x388] ;  /* 0x0000e200ff047b82 */ /* 0x000ea20000000a00 */
[----:B0-----:R-:W-:-:S02]  /*0080*/  IMAD R0, R3, UR4, R0 ;  /* 0x0000000403007c24 */ /* 0x001fc4000f8e0200 */
[----:B-1----:R-:W-:Y:S01]  /*0090*/  IMAD R3, R7, UR5, R2 ;  /* 0x0000000507037c24 */ /* 0x002fe2000f8e0202 */
[----:B------:R-:W0:Y:S04]  /*00a0*/  LDCU.64 UR4, c[0x0][0x358] ;  /* 0x00006b00ff0477ac */ /* 0x000e280008000a00 */
[----:B------:R-:W-:-:S04]  /*00b0*/  LEA R21, R3, R0, 0x8 ;  /* 0x0000000003157211 */ /* 0x000fc800078e40ff */
[----:B------:R-:W-:-:S05]  /*00c0*/  LEA R3, R21, R21, 0x3 ;  /* 0x0000001515037211 */ /* 0x000fca00078e18ff */
[----:B--2---:R-:W-:-:S05]  /*00d0*/  IMAD.WIDE R4, R3, 0x4, R4 ;  /* 0x0000000403047825 */ /* 0x004fca00078e0204 */
[----:B0-----:R-:W2:Y:S04]  /*00e0*/  LDG.E R0, desc[UR4][R4.64] ;  /* 0x0000000404007981 */ /* 0x001ea8000c1e1900 */
[----:B------:R-:W2:Y:S04]  /*00f0*/  LDG.E R3, desc[UR4][R4.64+0x4] ;  /* 0x0000040404037981 */ /* 0x000ea8000c1e1900 */
[----:B------:R-:W3:Y:S04]  /*0100*/  LDG.E R7, desc[UR4][R4.64+0x8] ;  /* 0x0000080404077981 */ /* 0x000ee8000c1e1900 */
[----:B------:R-:W4:Y:S04]  /*0110*/  LDG.E R9, desc[UR4][R4.64+0xc] ;  /* 0x00000c0404097981 */ /* 0x000f28000c1e1900 */
[----:B------:R-:W5:Y:S04]  /*0120*/  LDG.E R11, desc[UR4][R4.64+0x10] ;  /* 0x00001004040b7981 */ /* 0x000f68000c1e1900 */
[----:B------:R-:W5:Y:S04]  /*0130*/  LDG.E R13, desc[UR4][R4.64+0x14] ;  /* 0x00001404040d7981 */ /* 0x000f68000c1e1900 */
[----:B------:R-:W5:Y:S04]  /*0140*/  LDG.E R15, desc[UR4][R4.64+0x18] ;  /* 0x00001804040f7981 */ /* 0x000f68000c1e1900 */
[----:B------:R-:W5:Y:S04]  /*0150*/  LDG.E R17, desc[UR4][R4.64+0x1c] ;  /* 0x00001c0404117981 */ /* 0x000f68000c1e1900 */
[----:B------:R-:W5:Y:S01]  /*0160*/  LDG.E R19, desc[UR4][R4.64+0x20] ;  /* 0x0000200404137981 */ /* 0x000f62000c1e1900 */
[----:B--2---:R-:W-:-:S02]  /*0170*/  FADD R0, R0, R3 ;  /* 0x0000000300007221 */ /* 0x004fc40000000000 */
[----:B------:R-:W0:Y:S02]  /*0180*/  LDC.64 R2, c[0x0][0x380] ;  /* 0x0000e000ff027b82 */ /* 0x000e240000000a00 */
[----:B---3--:R-:W-:-:S04]  /*0190*/  FADD R0, R0, R7 ;  /* 0x0000000700007221 */ /* 0x008fc80000000000 */
[----:B----4-:R-:W-:-:S04]  /*01a0*/  FADD R0, R0, R9 ;  /* 0x0000000900007221 */ /* 0x010fc80000000000 */
[----:B-----5:R-:W-:-:S04]  /*01b0*/  FADD R0, R0, R11 ;  /* 0x0000000b00007221 */ /* 0x020fc80000000000 */
[----:B------:R-:W-:-:S04]  /*01c0*/  FADD R0, R0, R13 ;  /* 0x0000000d00007221 */ /* 0x000fc80000000000 */
[----:B------:R-:W-:-:S04]  /*01d0*/  FADD R0, R0, R15 ;  /* 0x0000000f00007221 */ /* 0x000fc80000000000 */
[----:B------:R-:W-:Y:S01]  /*01e0*/  FADD R0, R0, R17 ;  /* 0x0000001100007221 */ /* 0x000fe20000000000 */
[----:B0-----:R-:W-:-:S04]  /*01f0*/  IMAD.WIDE R2, R21, 0x4, R2 ;  /* 0x0000000415027825 */ /* 0x001fc800078e0202 */
[----:B------:R-:W-:-:S05]  /*0200*/  FADD R19, R0, R19 ;  /* 0x0000001300137221 */ /* 0x000fca0000000000 */
[----:B------:R-:W-:Y:S01]  /*0210*/  STG.E desc[UR4][R2.64], R19 ;  /* 0x0000001302007986 */ /* 0x000fe2000c101904 */
[----:B------:R-:W-:Y:S05]  /*0220*/  EXIT ;  /* 0x000000000000794d */ /* 0x000fea0003800000 */
.L_x_0:
[----:B------:R-:W-:-:S00]  /*0230*/  BRA `(.L_x_0) ;  /* 0xfffffffc00fc7947 */ /* 0x000fc0000383ffff */
[----:B------:R-:W-:-:S00]  /*0240*/  NOP ;  /* 0x0000000000007918 */ /* 0x000fc00000000000 */
        /* <DEDUP_REMOVED lines=11> */
.L_x_5:


//--------------------- .text._Z11boundary_lrPfS_ --------------------------
	.section	.text._Z11boundary_lrPfS_,"ax",@progbits
	.align	128
        .global         _Z11boundary_lrPfS_
        .type           _Z11boundary_lrPfS_,@function
        .size           _Z11boundary_lrPfS_,(.L_x_6 - _Z11boundary_lrPfS_)
        .other          _Z11boundary_lrPfS_,@"STO_CUDA_ENTRY STV_DEFAULT"
_Z11boundary_lrPfS_:
.text._Z11boundary_lrPfS_:
[----:B------:R-:W-:Y:S01]  /*0000*/  LDC R1, c[0x0][0x37c] ;  /* 0x0000df00ff017b82 */ /* 0x000fe20000000800 */
[----:B------:R-:W0:Y:S07]  /*0010*/  S2R R0, SR_TID.X ;  /* 0x0000000000007919 */ /* 0x000e2e0000002100 */
[----:B------:R-:W0:Y:S01]  /*0020*/  S2UR UR6, SR_CTAID.X ;  /* 0x00000000000679c3 */ /* 0x000e220000002500 */
[----:B------:R-:W1:Y:S07]  /*0030*/  LDCU.64 UR4, c[0x0][0x358] ;  /* 0x00006b00ff0477ac */ /* 0x000e6e0008000a00 */
[----:B------:R-:W0:Y:S08]  /*0040*/  LDC R7, c[0x0][0x360] ;  /* 0x0000d800ff077b82 */ /* 0x000e300000000800 */
[----:B------:R-:W2:Y:S08]  /*0050*/  LDC.64 R4, c[0x0][0x380] ;  /* 0x0000e000ff047b82 */ /* 0x000eb00000000a00 */
[----:B------:R-:W3:Y:S01]  /*0060*/  LDC.64 R2, c[0x0][0x388] ;  /* 0x0000e200ff027b82 */ /* 0x000ee20000000a00 */
[----:B0-----:R-:W-:-:S04]  /*0070*/  IMAD R0, R7, UR6, R0 ;  /* 0x0000000607007c24 */ /* 0x001fc8000f8e0200 */
[----:B------:R-:W-:-:S04]  /*0080*/  IMAD R7, R0, 0x900, RZ ;  /* 0x0000090000077824 */ /* 0x000fc800078e02ff */
[----:B--2---:R-:W-:-:S05]  /*0090*/  IMAD.WIDE R4, R7, 0x4, R4 ;  /* 0x0000000407047825 */ /* 0x004fca00078e0204 */
[----:B-1----:R-:W2:Y:S04]  /*00a0*/  LDG.E R9, desc[UR4][R4.64+0xc] ;  /* 0x00000c0404097981 */ /* 0x002ea8000c1e1900 */
[----:B---3--:R-:W3:Y:S04]  /*00b0*/  LDG.E R0, desc[UR4][R2.64+0x4] ;  /* 0x0000040402007981 */ /* 0x008ee8000c1e1900 */
[----:B------:R-:W3:Y:S04]  /*00c0*/  LDG.E R7, desc[UR4][R2.64+0xc] ;  /* 0x00000c0402077981 */ /* 0x000ee8000c1e1900 */
[----:B------:R-:W4:Y:S04]  /*00d0*/  LDG.E R11, desc[UR4][R4.64+0x1c] ;  /* 0x00001c04040b7981 */ /* 0x000f28000c1e1900 */
[----:B------:R-:W5:Y:S04]  /*00e0*/  LDG.E R13, desc[UR4][R4.64+0x18] ;  /* 0x00001804040d7981 */ /* 0x000f68000c1e1900 */
[----:B------:R-:W5:Y:S04]  /*00f0*/  LDG.E R6, desc[UR4][R4.64+0x23e0] ;  /* 0x0023e00404067981 */ /* 0x000f68000c1e1900 */
[----:B------:R-:W5:Y:S01]  /*0100*/  LDG.E R8, desc[UR4][R4.64+0x23f0] ;  /* 0x0023f00404087981 */ /* 0x000f62000c1e1900 */
[----:B---3--:R-:W-:-:S04]  /*0110*/  FADD R0, R0, R7 ;  /* 0x0000000700007221 */ /* 0x008fc80000000000 */
[----:B--2---:R-:W-:-:S05]  /*0120*/  FADD R9, R0, -R9 ;  /* 0x8000000900097221 */ /* 0x004fca0000000000 */
[----:B------:R0:W-:Y:S04]  /*0130*/  STG.E desc[UR4][R4.64+0x4], R9 ;  /* 0x0000040904007986 */ /* 0x0001e8000c101904 */
[----:B------:R-:W2:Y:S04]  /*0140*/  LDG.E R0, desc[UR4][R2.64+0x14] ;  /* 0x0000140402007981 */ /* 0x000ea8000c1e1900 */
[----:B------:R-:W2:Y:S04]  /*0150*/  LDG.E R7, desc[UR4][R2.64+0x1c] ;  /* 0x00001c0402077981 */ /* 0x000ea8000c1e1900 */
[----:B0-----:R-:W3:Y:S01]  /*0160*/  LDG.E R9, desc[UR4][R4.64+0x23fc] ;  /* 0x0023fc0404097981 */ /* 0x001ee2000c1e1900 */
[----:B--2---:R-:W-:-:S04]  /*0170*/  FADD R0, R0, R7 ;  /* 0x0000000700007221 */ /* 0x004fc80000000000 */
[----:B----4-:R-:W-:-:S05]  /*0180*/  FADD R11, R0, -R11 ;  /* 0x8000000b000b7221 */ /* 0x010fca0000000000 */
[----:B------:R-:W-:Y:S04]  /*0190*/  STG.E desc[UR4][R4.64+0x14], R11 ;  /* 0x0000140b04007986 */ /* 0x000fe8000c101904 */
[----:B------:R-:W2:Y:S04]  /*01a0*/  LDG.E R0, desc[UR4][R2.64+0x20] ;  /* 0x0000200402007981 */ /* 0x000ea8000c1e1900 */
[----:B------:R-:W2:Y:S01]  /*01b0*/  LDG.E R7, desc[UR4][R2.64+0x18] ;  /* 0x0000180402077981 */ /* 0x000ea2000c1e1900 */
[----:B-----5:R-:W-:Y:S01]  /*01c0*/  FADD R15, -R8, -RZ ;  /* 0x800000ff080f7221 */ /* 0x020fe20000000100 */
[----:B---3--:R-:W-:-:S04]  /*01d0*/  FADD R9, -R9, -RZ ;  /* 0x800000ff09097221 */ /* 0x008fc80000000100 */
[----:B------:R-:W-:Y:S04]  /*01e0*/  STG.E desc[UR4][R4.64+0x23f8], R15 ;  /* 0x0023f80f04007986 */ /* 0x000fe8000c101904 */
[----:B------:R-:W-:Y:S01]  /*01f0*/  STG.E desc[UR4][R4.64+0x23f4], R9 ;  /* 0x0023f40904007986 */ /* 0x000fe2000c101904 */
[----:B--2---:R-:W-:Y:S01]  /*0200*/  FADD R0, R0, R7 ;  /* 0x0000000700007221 */ /* 0x004fe20000000000 */
[----:B------:R-:W-:-:S03]  /*0210*/  FADD R7, -R6, -RZ ;  /* 0x800000ff06077221 */ /* 0x000fc60000000100 */
[----:B------:R-:W-:Y:S02]  /*0220*/  FADD R13, R0, -R13 ;  /* 0x8000000d000d7221 */ /* 0x000fe40000000000 */
[----:B------:R-:W-:Y:S04]  /*0230*/  STG.E desc[UR4][R4.64+0x23e8], R7 ;  /* 0x0023e80704007986 */ /* 0x000fe8000c101904 */
[----:B------:R-:W-:Y:S01]  /*0240*/  STG.E desc[UR4][R4.64+0x20], R13 ;  /* 0x0000200d04007986 */ /* 0x000fe2000c101904 */
[----:B------:R-:W-:Y:S05]  /*0250*/  EXIT ;  /* 0x000000000000794d */ /* 0x000fea0003800000 */
.L_x_1:
        /* <DEDUP_REMOVED lines=10> */
.L_x_6:


//--------------------- .text._Z11boundary_tbPf   --------------------------
	.section	.text._Z11boundary_tbPf,"ax",@progbits
	.align	128
        .global         _Z11boundary_tbPf
        .type           _Z11boundary_tbPf,@function
        .size           _Z11boundary_tbPf,(.L_x_7 - _Z11boundary_tbPf)
        .other          _Z11boundary_tbPf,@"STO_CUDA_ENTRY STV_DEFAULT"
_Z11boundary_tbPf:
.text._Z11boundary_tbPf:
[----:B------:R-:W-:Y:S01]  /*0000*/  LDC R1, c[0x0][0x37c] ;  /* 0x0000df00ff017b82 */ /* 0x000fe20000000800 */
[----:B------:R-:W0:Y:S07]  /*0010*/  S2R R0, SR_TID.X ;  /* 0x0000000000007919 */ /* 0x000e2e0000002100 */
[----:B------:R-:W0:Y:S01]  /*0020*/  S2UR UR6, SR_CTAID.X ;  /* 0x00000000000679c3 */ /* 0x000e220000002500 */
[----:B------:R-:W1:Y:S07]  /*0030*/  LDCU.64 UR4, c[0x0][0x358] ;  /* 0x00006b00ff0477ac */ /* 0x000e6e0008000a00 */
[----:B------:R-:W0:Y:S08]  /*0040*/  LDC R5, c[0x0][0x360] ;  /* 0x0000d800ff057b82 */ /* 0x000e300000000800 */
[----:B------:R-:W2:Y:S01]  /*0050*/  LDC.64 R2, c[0x0][0x380] ;  /* 0x0000e000ff027b82 */ /* 0x000ea20000000a00 */
[----:B0-----:R-:W-:-:S05]  /*0060*/  IMAD R0, R5, UR6, R0 ;  /* 0x0000000605007c24 */ /* 0x001fca000f8e0200 */
[----:B------:R-:W-:-:S05]  /*0070*/  LEA R5, R0, R0, 0x3 ;  /* 0x0000000000057211 */ /* 0x000fca00078e18ff */
[----:B--2---:R-:W-:-:S05]  /*0080*/  IMAD.WIDE R2, R5, 0x4, R2 ;  /* 0x0000000405027825 */ /* 0x004fca00078e0202 */
[----:B-1----:R-:W2:Y:S04]  /*0090*/  LDG.E R0, desc[UR4][R2.64+0x23dc14] ;  /* 0x23dc140402007981 */ /* 0x002ea8000c1e1900 */
[----:B------:R-:W3:Y:S04]  /*00a0*/  LDG.E R4, desc[UR4][R2.64+0x23dc08] ;  /* 0x23dc080402047981 */ /* 0x000ee8000c1e1900 */
[----:B------:R-:W4:Y:S04]  /*00b0*/  LDG.E R6, desc[UR4][R2.64+0x23dc18] ;  /* 0x23dc180402067981 */ /* 0x000f28000c1e1900 */
[----:B------:R-:W5:Y:S04]  /*00c0*/  LDG.E R5, desc[UR4][R2.64+0x2408] ;  /* 0x0024080402057981 */ /* 0x000f68000c1e1900 */
[----:B------:R-:W5:Y:S04]  /*00d0*/  LDG.E R7, desc[UR4][R2.64+0x2414] ;  /* 0x0024140402077981 */ /* 0x000f68000c1e1900 */
[----:B------:R-:W5:Y:S01]  /*00e0*/  LDG.E R9, desc[UR4][R2.64+0x2418] ;  /* 0x0024180402097981 */ /* 0x000f62000c1e1900 */
[----:B--2---:R-:W-:Y:S01]  /*00f0*/  FADD R11, -R0, -RZ ;  /* 0x800000ff000b7221 */ /* 0x004fe20000000100 */
[----:B---3--:R-:W-:Y:S01]  /*0100*/  FADD R13, -R4, -RZ ;  /* 0x800000ff040d7221 */ /* 0x008fe20000000100 */
[----:B----4-:R-:W-:-:S03]  /*0110*/  FADD R15, -R6, -RZ ;  /* 0x800000ff060f7221 */ /* 0x010fc60000000100 */
[----:B------:R-:W-:Y:S04]  /*0120*/  STG.E desc[UR4][R2.64+0x23dc1c], R11 ;  /* 0x23dc1c0b02007986 */ /* 0x000fe8000c101904 */
[----:B-----5:R-:W-:Y:S04]  /*0130*/  STG.E desc[UR4][R2.64+0x8], R5 ;  /* 0x0000080502007986 */ /* 0x020fe8000c101904 */
[----:B------:R-:W-:Y:S04]  /*0140*/  STG.E desc[UR4][R2.64+0x14], R7 ;  /* 0x0000140702007986 */ /* 0x000fe8000c101904 */
[----:B------:R-:W-:Y:S04]  /*0150*/  STG.E desc[UR4][R2.64+0x18], R9 ;  /* 0x0000180902007986 */ /* 0x000fe8000c101904 */
[----:B------:R-:W-:Y:S04]  /*0160*/  STG.E desc[UR4][R2.64+0x23dc10], R13 ;  /* 0x23dc100d02007986 */ /* 0x000fe8000c101904 */
[----:B------:R-:W-:Y:S01]  /*0170*/  STG.E desc[UR4][R2.64+0x23dc20], R15 ;  /* 0x23dc200f02007986 */ /* 0x000fe2000c101904 */
[----:B------:R-:W-:Y:S05]  /*0180*/  EXIT ;  /* 0x000000000000794d */ /* 0x000fea0003800000 */
.L_x_2:
        /* <DEDUP_REMOVED lines=15> */
.L_x_7:


//--------------------- .text._Z6streamPfS_S_     --------------------------
	.section	.text._Z6streamPfS_S_,"ax",@progbits
	.align	128
        .global         _Z6streamPfS_S_
        .type           _Z6streamPfS_S_,@function
        .size           _Z6streamPfS_S_,(.L_x_8 - _Z6streamPfS_S_)
        .other          _Z6streamPfS_S_,@"STO_CUDA_ENTRY STV_DEFAULT"
_Z6streamPfS_S_:
.text._Z6streamPfS_S_:
[----:B------:R-:W-:Y:S01]  /*0000*/  LDC R1, c[0x0][0x37c] ;  /* 0x0000df00ff017b82 */ /* 0x000fe20000000800 */
[----:B------:R-:W0:Y:S07]  /*0010*/  S2R R0, SR_CTAID.Z ;  /* 0x0000000000007919 */ /* 0x000e2e0000002700 */
[----:B------:R-:W1:Y:S01]  /*0020*/  LDC.64 R2, c[0x0][0x390] ;  /* 0x0000e400ff027b82 */ /* 0x000e620000000a00 */
[----:B------:R-:W2:Y:S01]  /*0030*/  LDCU.64 UR4, c[0x0][0x358] ;  /* 0x00006b00ff0477ac */ /* 0x000ea20008000a00 */
[----:B0-----:R-:W-:-:S05]  /*0040*/  SHF.L.U32 R5, R0, 0x1, RZ ;  /* 0x0000000100057819 */ /* 0x001fca00000006ff */
[----:B-1----:R-:W-:-:S05]  /*0050*/  IMAD.WIDE.U32 R2, R5, 0x4, R2 ;  /* 0x0000000405027825 */ /* 0x002fca00078e0002 */
[----:B--2---:R-:W2:Y:S04]  /*0060*/  LDG.E R9, desc[UR4][R2.64+0x4] ;  /* 0x0000040402097981 */ /* 0x004ea8000c1e1900 */
[----:B------:R-:W3:Y:S01]  /*0070*/  LDG.E R5, desc[UR4][R2.64] ;  /* 0x0000000402057981 */ /* 0x000ee2000c1e1900 */
[----:B------:R-:W0:Y:S01]  /*0080*/  S2R R6, SR_TID.Y ;  /* 0x0000000000067919 */ /* 0x000e220000002200 */
[----:B------:R-:W1:Y:S01]  /*0090*/  S2R R7, SR_TID.X ;  /* 0x0000000000077919 */ /* 0x000e620000002100 */
[----:B------:R-:W1:Y:S08]  /*00a0*/  LDC R4, c[0x0][0x360] ;  /* 0x0000d800ff047b82 */ /* 0x000e700000000800 */
[----:B------:R-:W0:Y:S08]  /*00b0*/  S2UR UR7, SR_CTAID.Y ;  /* 0x00000000000779c3 */ /* 0x000e300000002600 */
[----:B------:R-:W0:Y:S08]  /*00c0*/  LDC R11, c[0x0][0x364] ;  /* 0x0000d900ff0b7b82 */ /* 0x000e300000000800 */
[----:B------:R-:W1:Y:S01]  /*00d0*/  S2UR UR6, SR_CTAID.X ;  /* 0x00000000000679c3 */ /* 0x000e620000002500 */
[----:B0-----:R-:W-:-:S05]  /*00e0*/  IMAD R6, R11, UR7, R6 ;  /* 0x000000070b067c24 */ /* 0x001fca000f8e0206 */
[----:B------:R-:W-:Y:S01]  /*00f0*/  I2FP.F32.U32 R8, R6 ;  /* 0x0000000600087245 */ /* 0x000fe20000201000 */
[----:B-1----:R-:W-:-:S05]  /*0100*/  IMAD R7, R4, UR6, R7 ;  /* 0x0000000604077c24 */ /* 0x002fca000f8e0207 */
[----:B------:R-:W-:Y:S01]  /*0110*/  I2FP.F32.S32 R4, R7 ;  /* 0x0000000700047245 */ /* 0x000fe20000201400 */
[----:B--2---:R-:W-:-:S04]  /*0120*/  FADD R8, R8, -R9 ;  /* 0x8000000908087221 */ /* 0x004fc80000000000 */
[----:B---3--:R-:W-:Y:S02]  /*0130*/  FADD R4, R4, -R5 ;  /* 0x8000000504047221 */ /* 0x008fe40000000000 */
[----:B------:R-:W-:Y:S08]  /*0140*/  F2I.TRUNC.NTZ R8, R8 ;  /* 0x0000000800087305 */ /* 0x000ff0000020f100 */
[----:B------:R-:W0:Y:S02]  /*0150*/  F2I.TRUNC.NTZ R5, R4 ;  /* 0x0000000400057305 */ /* 0x000e24000020f100 */
[----:B0-----:R-:W-:-:S04]  /*0160*/  VIMNMX.U32 R2, PT, PT, R5, R8, !PT ;  /* 0x0000000805027248 */ /* 0x001fc80007fe0000 */
[----:B------:R-:W-:-:S13]  /*0170*/  ISETP.GT.U32.AND P0, PT, R2, 0xff, PT ;  /* 0x000000ff0200780c */ /* 0x000fda0003f04070 */
[----:B------:R-:W-:Y:S05]  /*0180*/  @P0 EXIT ;  /* 0x000000000000094d */ /* 0x000fea0003800000 */
[----:B------:R-:W0:Y:S01]  /*0190*/  LDC.64 R2, c[0x0][0x380] ;  /* 0x0000e000ff027b82 */ /* 0x000e220000000a00 */
[----:B------:R-:W-:-:S04]  /*01a0*/  IMAD R5, R5, 0x9, R0 ;  /* 0x0000000905057824 */ /* 0x000fc800078e0200 */
[----:B------:R-:W-:-:S04]  /*01b0*/  IMAD R5, R8, 0x900, R5 ;  /* 0x0000090008057824 */ /* 0x000fc800078e0205 */
[----:B0-----:R-:W-:Y:S02]  /*01c0*/  IMAD.WIDE.U32 R2, R5, 0x4, R2 ;  /* 0x0000000405027825 */ /* 0x001fe400078e0002 */
[----:B------:R-:W0:Y:S04]  /*01d0*/  LDC.64 R4, c[0x0][0x388] ;  /* 0x0000e200ff047b82 */ /* 0x000e280000000a00 */
[----:B------:R-:W2:Y:S01]  /*01e0*/  LDG.E R3, desc[UR4][R2.64] ;  /* 0x0000000402037981 */ /* 0x000ea2000c1e1900 */
[----:B------:R-:W-:-:S04]  /*01f0*/  IMAD R7, R7, 0x9, R0 ;  /* 0x0000000907077824 */ /* 0x000fc800078e0200 */
[----:B------:R-:W-:-:S04]  /*0200*/  IMAD R7, R6, 0x900, R7 ;  /* 0x0000090006077824 */ /* 0x000fc800078e0207 */
[----:B0-----:R-:W-:-:S05]  /*0210*/  IMAD.WIDE R4, R7, 0x4, R4 ;  /* 0x0000000407047825 */ /* 0x001fca00078e0204 */
[----:B--2---:R-:W-:Y:S01]  /*0220*/  STG.E desc[UR4][R4.64], R3 ;  /* 0x0000000304007986 */ /* 0x004fe2000c101904 */
[----:B------:R-:W-:Y:S05]  /*0230*/  EXIT ;  /* 0x000000000000794d */ /* 0x000fea0003800000 */
.L_x_3:
        /* <DEDUP_REMOVED lines=12> */
.L_x_8:


//--------------------- .text._Z9collisionPfS_S_S_ --------------------------
	.section	.text._Z9collisionPfS_S_S_,"ax",@progbits
	.align	128
        .global         _Z9collisionPfS_S_S_
        .type           _Z9collisionPfS_S_S_,@function
        .size           _Z9collisionPfS_S_S_,(.L_x_9 - _Z9collisionPfS_S_S_)
        .other          _Z9collisionPfS_S_S_,@"STO_CUDA_ENTRY STV_DEFAULT"
_Z9collisionPfS_S_S_:
.text._Z9collisionPfS_S_S_:
[----:B------:R-:W-:Y:S01]  /*0000*/  LDC R1, c[0x0][0x37c] ;  /* 0x0000df00ff017b82 */ /* 0x000fe20000000800 */
[----:B------:R-:W0:Y:S07]  /*0010*/  S2R R0, SR_TID.X ;  /* 0x0000000000007919 */ /* 0x000e2e0000002100 */
[----:B------:R-:W0:Y:S01]  /*0020*/  S2UR UR6, SR_CTAID.X ;  /* 0x00000000000679c3 */ /* 0x000e220000002500 */
[----:B------:R-:W1:Y:S01]  /*0030*/  LDCU.64 UR4, c[0x0][0x358] ;  /* 0x00006b00ff0477ac */ /* 0x000e620008000a00 */
[----:B------:R-:W2:Y:S01]  /*0040*/  S2R R6, SR_TID.Y ;  /* 0x0000000000067919 */ /* 0x000ea20000002200 */
[----:B------:R-:W3:Y:S05]  /*0050*/  S2R R13, SR_CTAID.Z ;  /* 0x00000000000d7919 */ /* 0x000eea0000002700 */
[----:B------:R-:W0:Y:S08]  /*0060*/  LDC R7, c[0x0][0x360] ;  /* 0x0000d800ff077b82 */ /* 0x000e300000000800 */
[----:B------:R-:W2:Y:S08]  /*0070*/  S2UR UR7, SR_CTAID.Y ;  /* 0x00000000000779c3 */ /* 0x000eb00000002600 */
[----:B------:R-:W2:Y:S08]  /*0080*/  LDC R11, c[0x0][0x364] ;  /* 0x0000d900ff0b7b82 */ /* 0x000eb00000000800 */
[----:B------:R-:W3:Y:S01]  /*0090*/  LDC.64 R4, c[0x0][0x390] ;  /* 0x0000e400ff047b82 */ /* 0x000ee20000000a00 */
[----:B0-----:R-:W-:-:S07]  /*00a0*/  IMAD R0, R7, UR6, R0 ;  /* 0x0000000607007c24 */ /* 0x001fce000f8e0200 */
[----:B------:R-:W0:Y:S08]  /*00b0*/  LDC.64 R8, c[0x0][0x398] ;  /* 0x0000e600ff087b82 */ /* 0x000e300000000a00 */
[----:B------:R-:W4:Y:S01]  /*00c0*/  LDC.64 R2, c[0x0][0x388] ;  /* 0x0000e200ff027b82 */ /* 0x000f220000000a00 */
[----:B--2---:R-:W-:-:S05]  /*00d0*/  IMAD R7, R11, UR7, R6 ;  /* 0x000000070b077c24 */ /* 0x004fca000f8e0206 */
[----:B------:R-:W-:Y:S01]  /*00e0*/  LEA R11, R7, R0, 0x8 ;  /* 0x00000000070b7211 */ /* 0x000fe200078e40ff */
[----:B---3--:R-:W-:-:S05]  /*00f0*/  IMAD.WIDE.U32 R4, R13, 0x4, R4 ;  /* 0x000000040d047825 */ /* 0x008fca00078e0004 */
[----:B-1----:R-:W2:Y:S01]  /*0100*/  LDG.E R14, desc[UR4][R4.64] ;  /* 0x00000004040e7981 */ /* 0x002ea2000c1e1900 */
[----:B------:R-:W-:Y:S02]  /*0110*/  IMAD R0, R0, 0x9, R13 ;  /* 0x0000000900007824 */ /* 0x000fe400078e020d */
[----:B0-----:R-:W-:Y:S01]  /*0120*/  IMAD.WIDE R8, R11, 0x4, R8 ;  /* 0x000000040b087825 */ /* 0x001fe200078e0208 */
[----:B------:R-:W-:Y:S01]  /*0130*/  UMOV UR6, 0x9999999a ;  /* 0x9999999a00067882 */ /* 0x000fe20000000000 */
[----:B------:R-:W-:Y:S01]  /*0140*/  UMOV UR7, 0x3fe99999 ;  /* 0x3fe9999900077882 */ /* 0x000fe20000000000 */
[----:B------:R-:W0:Y:S01]  /*0150*/  LDC.64 R12, c[0x0][0x380] ;  /* 0x0000e000ff0c7b82 */ /* 0x000e220000000a00 */
[----:B------:R-:W-:Y:S02]  /*0160*/  IMAD R15, R7, 0x900, R0 ;  /* 0x00000900070f7824 */ /* 0x000fe400078e0200 */
[----:B------:R-:W3:Y:S02]  /*0170*/  LDG.E R8, desc[UR4][R8.64] ;  /* 0x0000000408087981 */ /* 0x000ee4000c1e1900 */
[----:B----4-:R-:W-:-:S05]  /*0180*/  IMAD.WIDE R2, R15, 0x4, R2 ;  /* 0x000000040f027825 */ /* 0x010fca00078e0202 */
[----:B------:R0:W4:Y:S02]  /*0190*/  LDG.E R0, desc[UR4][R2.64] ;  /* 0x0000000402007981 */ /* 0x000124000c1e1900 */
[----:B0-----:R-:W-:Y:S01]  /*01a0*/  IMAD.WIDE R2, R15, 0x4, R12 ;  /* 0x000000040f027825 */ /* 0x001fe200078e020c */
[----:B--2---:R-:W0:Y:S08]  /*01b0*/  F2F.F64.F32 R6, R14 ;  /* 0x0000000e00067310 */ /* 0x004e300000201800 */
[----:B---3--:R-:W1:Y:S01]  /*01c0*/  F2F.F64.F32 R10, R8 ;  /* 0x00000008000a7310 */ /* 0x008e620000201800 */
[----:B0-----:R-:W-:Y:S01]  /*01d0*/  DMUL R6, R6, UR6 ;  /* 0x0000000606067c28 */ /* 0x001fe20008000000 */
[----:B------:R-:W-:-:S06]  /*01e0*/  UMOV UR6, 0x99999998 ;  /* 0x9999999800067882 */ /* 0x000fcc0000000000 */
[----:B----4-:R-:W0:Y:S01]  /*01f0*/  F2F.F64.F32 R4, R0 ;  /* 0x0000000000047310 */ /* 0x010e220000201800 */
[----:B------:R-:W-:Y:S01]  /*0200*/  UMOV UR7, 0x3fc99999 ;  /* 0x3fc9999900077882 */ /* 0x000fe20000000000 */
[----:B-1----:R-:W-:-:S08]  /*0210*/  DMUL R6, R6, R10 ;  /* 0x0000000a06067228 */ /* 0x002fd00000000000 */
[----:B0-----:R-:W-:-:S10]  /*0220*/  DFMA R4, R4, UR6, R6 ;  /* 0x0000000604047c2b */ /* 0x001fd40008000006 */
[----:B------:R-:W0:Y:S02]  /*0230*/  F2F.F32.F64 R5, R4 ;  /* 0x0000000400057310 */ /* 0x000e240000301000 */
[----:B0-----:R-:W-:Y:S01]  /*0240*/  STG.E desc[UR4][R2.64], R5 ;  /* 0x0000000502007986 */ /* 0x001fe2000c101904 */
[----:B------:R-:W-:Y:S05]  /*0250*/  EXIT ;  /* 0x000000000000794d */ /* 0x000fea0003800000 */
.L_x_4:
        /* <DEDUP_REMOVED lines=10> */
.L_x_9:


//--------------------- .nv.shared.reserved.0     --------------------------
	.section	.nv.shared.reserved.0,"aw",@nobits
	.weak		__nv_reservedSMEM_offset_0_alias
	.size		__nv_reservedSMEM_offset_0_alias, 0, 64
	.other		__nv_reservedSMEM_offset_0_alias,@"STO_CUDA_RESERVED_SHARED STV_DEFAULT"
__nv_reservedSMEM_offset_0_alias:
	.zero		0
	.zero		64


//--------------------- .nv.constant0._Z6updatePfS_ --------------------------
	.section	.nv.constant0._Z6updatePfS_,"a",@progbits
	.sectionflags	@""
	.align	4
.nv.constant0._Z6updatePfS_:
	.zero		912


//--------------------- .nv.constant0._Z11boundary_lrPfS_ --------------------------
	.section	.nv.constant0._Z11boundary_lrPfS_,"a",@progbits
	.sectionflags	@""
	.align	4
.nv.constant0._Z11boundary_lrPfS_:
	.zero		912


//--------------------- .nv.constant0._Z11boundary_tbPf --------------------------
	.section	.nv.constant0._Z11boundary_tbPf,"a",@progbits
	.sectionflags	@""
	.align	4
.nv.constant0._Z11boundary_tbPf:
	.zero		904


//--------------------- .nv.constant0._Z6streamPfS_S_ --------------------------
	.section	.nv.constant0._Z6streamPfS_S_,"a",@progbits
	.sectionflags	@""
	.align	4
.nv.constant0._Z6streamPfS_S_:
	.zero		920


//--------------------- .nv.constant0._Z9collisionPfS_S_S_ --------------------------
	.section	.nv.constant0._Z9collisionPfS_S_S_,"a",@progbits
	.sectionflags	@""
	.align	4
.nv.constant0._Z9collisionPfS_S_S_:
	.zero		928


//--------------------- SYMBOLS --------------------------

	.type		.nv.reservedSmem.offset0,@object
	.size		.nv.reservedSmem.offset0,0x4
